	.headerflags	@"EF_CUDA_TEXMODE_UNIFIED EF_CUDA_64BIT_ADDRESS EF_CUDA_ACCELERATORS EF_CUDA_SM90 EF_CUDA_VIRTUAL_SM(EF_CUDA_SM90)"
	.elftype	@"ET_EXEC"


//--------------------- .nv.info                  --------------------------
	.section	.nv.info,"",@"SHT_CUDA_INFO"
	.align	4


	//----- nvinfo : EIATTR_REGCOUNT
	.align		4
        /*0000*/ 	.byte	0x04, 0x2f
        /*0002*/ 	.short	(.L_1 - .L_0)
	.align		4
.L_0:
        /*0004*/ 	.word	index@(triton_poi_fused_replication_pad2d_2)
        /*0008*/ 	.word	0x0000000f


	//----- nvinfo : EIATTR_MIN_STACK_SIZE
	.align		4
.L_1:
        /*000c*/ 	.byte	0x04, 0x12
        /*000e*/ 	.short	(.L_3 - .L_2)
	.align		4
.L_2:
        /*0010*/ 	.word	index@(triton_poi_fused_replication_pad2d_2)
        /*0014*/ 	.word	0x00000000


	//----- nvinfo : EIATTR_FRAME_SIZE
	.align		4
.L_3:
        /*0018*/ 	.byte	0x04, 0x11
        /*001a*/ 	.short	(.L_5 - .L_4)
	.align		4
.L_4:
        /*001c*/ 	.word	index@(triton_poi_fused_replication_pad2d_2)
        /*0020*/ 	.word	0x00000000


	//----- nvinfo : EIATTR_MIN_STACK_SIZE
	.align		4
.L_5:
        /*0024*/ 	.byte	0x04, 0x12
        /*0026*/ 	.short	(.L_7 - .L_6)
	.align		4
.L_6:
        /*0028*/ 	.word	index@(triton_poi_fused_replication_pad2d_2)
        /*002c*/ 	.word	0x00000000
.L_7:


//--------------------- .nv.info.triton_poi_fused_replication_pad2d_2 --------------------------
	.section	.nv.info.triton_poi_fused_replication_pad2d_2,"",@"SHT_CUDA_INFO"
	.sectionflags	@""
	.align	4


	//----- nvinfo : EIATTR_CUDA_API_VERSION
	.align		4
        /*0000*/ 	.byte	0x04, 0x37
        /*0002*/ 	.short	(.L_9 - .L_8)
.L_8:
        /*0004*/ 	.word	0x0000007c


	//----- nvinfo : EIATTR_KPARAM_INFO
	.align		4
.L_9:
        /*0008*/ 	.byte	0x04, 0x17
        /*000a*/ 	.short	(.L_11 - .L_10)
.L_10:
        /*000c*/ 	.word	0x00000000
        /*0010*/ 	.short	0x0002
        /*0012*/ 	.short	0x0010
        /*0014*/ 	.byte	0x00, 0xf0, 0x11, 0x00


	//----- nvinfo : EIATTR_KPARAM_INFO
	.align		4
.L_11:
        /*0018*/ 	.byte	0x04, 0x17
        /*001a*/ 	.short	(.L_13 - .L_12)
.L_12:
        /*001c*/ 	.word	0x00000000
        /*0020*/ 	.short	0x0001
        /*0022*/ 	.short	0x0008
        /*0024*/ 	.byte	0x00, 0xf4, 0x21, 0x00


	//----- nvinfo : EIATTR_KPARAM_INFO
	.align		4
.L_13:
        /*0028*/ 	.byte	0x04, 0x17
        /*002a*/ 	.short	(.L_15 - .L_14)
.L_14:
        /*002c*/ 	.word	0x00000000
        /*0030*/ 	.short	0x0000
        /*0032*/ 	.short	0x0000
        /*0034*/ 	.byte	0x00, 0xf4, 0x21, 0x00


	//----- nvinfo : EIATTR_SPARSE_MMA_MASK
	.align		4
.L_15:
        /*0038*/ 	.byte	0x03, 0x50
        /*003a*/ 	.short	0x0000


	//----- nvinfo : EIATTR_MAXREG_COUNT
	.align		4
        /*003c*/ 	.byte	0x03, 0x1b
        /*003e*/ 	.short	0x00ff


	//----- nvinfo : EIATTR_EXIT_INSTR_OFFSETS
	.align		4
        /*0040*/ 	.byte	0x04, 0x1c
        /*0042*/ 	.short	(.L_17 - .L_16)


	//   ....[0]....
.L_16:
        /*0044*/ 	.word	0x00000270


	//   ....[1]....
        /*0048*/ 	.word	0x00000290


	//----- nvinfo : EIATTR_REQNTID
	.align		4
.L_17:
        /*004c*/ 	.byte	0x04, 0x10
        /*004e*/ 	.short	(.L_19 - .L_18)
.L_18:
        /*0050*/ 	.word	0x00000080
        /*0054*/ 	.word	0x00000001
        /*0058*/ 	.word	0x00000001


	//----- nvinfo : EIATTR_CRS_STACK_SIZE
	.align		4
.L_19:
        /*005c*/ 	.byte	0x04, 0x1e
        /*005e*/ 	.short	(.L_21 - .L_20)
.L_20:
        /*0060*/ 	.word	0x00000000


	//----- nvinfo : EIATTR_CBANK_PARAM_SIZE
	.align		4
.L_21:
        /*0064*/ 	.byte	0x03, 0x19
        /*0066*/ 	.short	0x0014


	//----- nvinfo : EIATTR_PARAM_CBANK
	.align		4
        /*0068*/ 	.byte	0x04, 0x0a
        /*006a*/ 	.short	(.L_23 - .L_22)
	.align		4
.L_22:
        /*006c*/ 	.word	index@(.nv.constant0.triton_poi_fused_replication_pad2d_2)
        /*0070*/ 	.short	0x0210
        /*0072*/ 	.short	0x0014


	//----- nvinfo : EIATTR_SW_WAR
	.align		4
.L_23:
        /*0074*/ 	.byte	0x04, 0x36
        /*0076*/ 	.short	(.L_25 - .L_24)
.L_24:
        /*0078*/ 	.word	0x00000008
.L_25:


//--------------------- .nv.callgraph             --------------------------
	.section	.nv.callgraph,"",@"SHT_CUDA_CALLGRAPH"
	.align	4
	.sectionentsize	8
	.align		4
        /*0000*/ 	.word	0x00000000
	.align		4
        /*0004*/ 	.word	0xffffffff
	.align		4
        /*0008*/ 	.word	0x00000000
	.align		4
        /*000c*/ 	.word	0xfffffffe
	.align		4
        /*0010*/ 	.word	0x00000000
	.align		4
        /*0014*/ 	.word	0xfffffffd
	.align		4
        /*0018*/ 	.word	0x00000000
	.align		4
        /*001c*/ 	.word	0xfffffffc


//--------------------- .text.triton_poi_fused_replication_pad2d_2 --------------------------
	.section	.text.triton_poi_fused_replication_pad2d_2,"ax",@progbits
	.align	128
        .global         triton_poi_fused_replication_pad2d_2
        .type           triton_poi_fused_replication_pad2d_2,@function
        .size           triton_poi_fused_replication_pad2d_2,(.L_x_3 - triton_poi_fused_replication_pad2d_2)
        .other          triton_poi_fused_replication_pad2d_2,@"STO_CUDA_ENTRY STV_DEFAULT"
triton_poi_fused_replication_pad2d_2:
.text.triton_poi_fused_replication_pad2d_2:
[----:B------:R-:W0:Y:S02]  /*0000*/  LDC R1, c[0x0][0x28] ;  /* 0x00000a00ff017b82 */ /* 0x000e240000000800 */
[----:B------:R-:W1:Y:S01]  /*0010*/  S2R R0, SR_TID.X ;  /* 0x0000000000007919 */ /* 0x000e620000002100 */
[----:B------:R-:W2:Y:S01]  /*0020*/  LDC.64 R2, c[0x0][0x210] ;  /* 0x00008400ff027b82 */ /* 0x000ea20000000a00 */
[----:B------:R-:W-:Y:S01]  /*0030*/  ULDC.64 UR4, c[0x0][0x208] ;  /* 0x0000820000047ab9 */ /* 0x000fe20000000a00 */
[----:B------:R-:W-:Y:S01]  /*0040*/  BSSY B0, `(.L_x_0) ;  /* 0x0000022000007945 */ /* 0x000fe20003800000 */
[----:B------:R-:W3:Y:S01]  /*0050*/  S2R R7, SR_CTAID.X ;  /* 0x0000000000077919 */ /* 0x000ee20000002500 */
[----:B-1----:R-:W-:-:S05]  /*0060*/  LOP3.LUT R0, R0, 0x7f, RZ, 0xc0, !PT ;  /* 0x0000007f00007812 */ /* 0x002fca00078ec0ff */
[----:B---3--:R-:W-:-:S04]  /*0070*/  IMAD R7, R7, 0x80, R0 ;  /* 0x0000008007077824 */ /* 0x008fc800078e0200 */
[----:B------:R-:W-:-:S04]  /*0080*/  IMAD.HI R0, R7, 0x2aaaaaab, RZ ;  /* 0x2aaaaaab07007827 */ /* 0x000fc800078e02ff */
[----:B------:R-:W-:Y:S01]  /*0090*/  IMAD.HI R8, R7, 0x38e38e39, RZ ;  /* 0x38e38e3907087827 */ /* 0x000fe200078e02ff */
[----:B------:R-:W-:-:S04]  /*00a0*/  LEA.HI R0, R0, R0, RZ, 0x1 ;  /* 0x0000000000007211 */ /* 0x000fc800078f08ff */
[----:B------:R-:W-:Y:S01]  /*00b0*/  SHF.R.U32.HI R11, RZ, 0x1f, R8 ;  /* 0x0000001fff0b7819 */ /* 0x000fe20000011608 */
[----:B------:R-:W-:-:S03]  /*00c0*/  IMAD.HI R4, R0, 0x2aaaaaab, RZ ;  /* 0x2aaaaaab00047827 */ /* 0x000fc600078e02ff */
[-C--:B------:R-:W-:Y:S01]  /*00d0*/  LEA.HI.SX32 R10, R8, R11.reuse, 0x1d ;  /* 0x0000000b080a7211 */ /* 0x080fe200078feaff */
[----:B------:R-:W-:Y:S01]  /*00e0*/  IMAD R6, R0, -0x6, R7 ;  /* 0xfffffffa00067824 */ /* 0x000fe200078e0207 */
[----:B------:R-:W-:Y:S02]  /*00f0*/  LEA.HI R9, R4, R4, RZ, 0x1 ;  /* 0x0000000404097211 */ /* 0x000fe400078f08ff */
[----:B------:R-:W1:Y:S01]  /*0100*/  LDC.64 R4, c[0x0][0x218] ;  /* 0x00008600ff047b82 */ /* 0x000e620000000a00 */
[----:B------:R-:W-:Y:S02]  /*0110*/  LEA.HI R12, R10, R10, RZ, 0x2 ;  /* 0x0000000a0a0c7211 */ /* 0x000fe400078f10ff */
[C---:B------:R-:W-:Y:S01]  /*0120*/  ISETP.GT.AND P0, PT, R6.reuse, 0x1, PT ;  /* 0x000000010600780c */ /* 0x040fe20003f04270 */
[----:B------:R-:W-:Y:S01]  /*0130*/  IMAD R9, R9, -0x6, R0 ;  /* 0xfffffffa09097824 */ /* 0x000fe200078e0200 */
[----:B------:R-:W-:Y:S02]  /*0140*/  VIMNMX R6, R6, 0x4, PT ;  /* 0x0000000406067848 */ /* 0x000fe40003fe0100 */
[----:B------:R-:W-:-:S02]  /*0150*/  LEA.HI R8, R8, R11, RZ, 0x1b ;  /* 0x0000000b08087211 */ /* 0x000fc400078fd8ff */
[----:B------:R-:W-:Y:S02]  /*0160*/  LEA R6, R6, 0xfffffffc, 0x2 ;  /* 0xfffffffc06067811 */ /* 0x000fe400078e10ff */
[----:B------:R-:W-:Y:S02]  /*0170*/  LOP3.LUT R11, R12, 0xfffffffc, RZ, 0xc0, !PT ;  /* 0xfffffffc0c0b7812 */ /* 0x000fe400078ec0ff */
[----:B------:R-:W-:Y:S02]  /*0180*/  VIMNMX R0, R9, 0x4, PT ;  /* 0x0000000409007848 */ /* 0x000fe40003fe0100 */
[----:B------:R-:W-:Y:S01]  /*0190*/  SEL R6, R6, RZ, P0 ;  /* 0x000000ff06067207 */ /* 0x000fe20000000000 */
[----:B------:R-:W-:Y:S01]  /*01a0*/  IMAD.IADD R11, R10, 0x1, -R11 ;  /* 0x000000010a0b7824 */ /* 0x000fe200078e0a0b */
[----:B------:R-:W-:Y:S02]  /*01b0*/  ISETP.GE.AND P0, PT, R7, 0x240, PT ;  /* 0x000002400700780c */ /* 0x000fe40003f06270 */
[----:B------:R-:W-:Y:S01]  /*01c0*/  ISETP.GT.AND P1, PT, R9, 0x1, PT ;  /* 0x000000010900780c */ /* 0x000fe20003f24270 */
[----:B------:R-:W-:Y:S01]  /*01d0*/  IMAD R8, R8, 0x40, R11 ;  /* 0x0000004008087824 */ /* 0x000fe200078e020b */
[----:B------:R-:W-:Y:S01]  /*01e0*/  LEA R0, R0, 0xfffffff0, 0x4 ;  /* 0xfffffff000007811 */ /* 0x000fe200078e20ff */
[----:B-1----:R-:W-:-:S03]  /*01f0*/  IMAD.WIDE R4, R7, 0x4, R4 ;  /* 0x0000000407047825 */ /* 0x002fc600078e0204 */
[----:B------:R-:W-:Y:S01]  /*0200*/  SEL R9, R0, RZ, P1 ;  /* 0x000000ff00097207 */ /* 0x000fe20000800000 */
[----:B------:R-:W-:-:S03]  /*0210*/  IMAD.MOV.U32 R7, RZ, RZ, RZ ;  /* 0x000000ffff077224 */ /* 0x000fc600078e00ff */
[----:B------:R-:W-:-:S05]  /*0220*/  IADD3 R9, R9, R8, R6 ;  /* 0x0000000809097210 */ /* 0x000fca0007ffe006 */
[----:B--2---:R-:W-:Y:S01]  /*0230*/  IMAD.WIDE R2, R9, 0x4, R2 ;  /* 0x0000000409027825 */ /* 0x004fe200078e0202 */
[----:B------:R-:W-:Y:S06]  /*0240*/  @P0 BRA `(.L_x_1) ;  /* 0x0000000000040947 */ /* 0x000fec0003800000 */
[----:B------:R1:W5:Y:S02]  /*0250*/  LDG.E.EL R7, desc[UR4][R2.64] ;  /* 0x0000000402077981 */ /* 0x000364000c2e1900 */
.L_x_1:
[----:B------:R-:W-:Y:S05]  /*0260*/  BSYNC B0 ;  /* 0x0000000000007941 */ /* 0x000fea0003800000 */
.L_x_0:
[----:B------:R-:W-:Y:S05]  /*0270*/  @P0 EXIT ;  /* 0x000000000000094d */ /* 0x000fea0003800000 */
[----:B-----5:R-:W-:Y:S01]  /*0280*/  STG.E desc[UR4][R4.64], R7 ;  /* 0x0000000704007986 */ /* 0x020fe2000c101904 */
[----:B------:R-:W-:Y:S05]  /*0290*/  EXIT ;  /* 0x000000000000794d */ /* 0x000fea0003800000 */
.L_x_2:
[----:B------:R-:W-:-:S00]  /*02a0*/  BRA `(.L_x_2) ;  /* 0xfffffffc00fc7947 */ /* 0x000fc0000383ffff */
[----:B------:R-:W-:-:S00]  /*02b0*/  NOP ;  /* 0x0000000000007918 */ /* 0x000fc00000000000 */
        /* <DEDUP_REMOVED lines=12> */
.L_x_3:


//--------------------- .nv.constant0.triton_poi_fused_replication_pad2d_2 --------------------------
	.section	.nv.constant0.triton_poi_fused_replication_pad2d_2,"a",@progbits
	.sectionflags	@""
	.align	4
.nv.constant0.triton_poi_fused_replication_pad2d_2:
	.zero		548
